//
// Generated by NVIDIA NVVM Compiler
//
// Compiler Build ID: CL-36424714
// Cuda compilation tools, release 13.0, V13.0.88
// Based on NVVM 20.0.0
//

.version 9.0
.target sm_100
.address_size 64

	// .globl	_Z23generateDisariumNumbersPmm

.visible .entry _Z23generateDisariumNumbersPmm(
	.param .u64 .ptr .align 1 _Z23generateDisariumNumbersPmm_param_0,
	.param .u64 _Z23generateDisariumNumbersPmm_param_1
)
{


	ret;

}


// ===== COMPILED SASS (sm_100) =====

	.target	sm_100

	.elftype	@"ET_EXEC"


//--------------------- .note.nv.tkinfo           --------------------------
	.section	.note.nv.tkinfo,"",@"SHT_NOTE"
	.sectionflags	@"SHF_NOTE_NV_TKINFO"
	.tkinfo
        /*0018*/ 	.word	0x00000002
        /*0030*/ 	.string	""
        /*0030*/ 	.string	"ptxas"
        /*0030*/ 	.string	"Cuda compilation tools, release 13.0, V13.0.88"
        /*0030*/ 	.string	"Build cuda_13.0.r13.0/compiler.36424714_0"
        /*0030*/ 	.string	"-arch sm_100 -m 64 "



//--------------------- .note.nv.cuinfo           --------------------------
	.section	.note.nv.cuinfo,"",@"SHT_NOTE"
	.sectionflags	@"SHF_NOTE_NV_CUINFO"
        /*0018*/ 	.short	0x0002
        /*001a*/ 	.short	0x0064
        /*001c*/ 	.short	0x0082
	.zero		2


//--------------------- .nv.info                  --------------------------
	.section	.nv.info,"",@"SHT_CUDA_INFO"
	.align	4


	//----- nvinfo : EIATTR_REGCOUNT
	.align		4
        /*0000*/ 	.byte	0x04, 0x2f
        /*0002*/ 	.short	(.L_1 - .L_0)
	.align		4
.L_0:
        /*0004*/ 	.word	index@(_Z23generateDisariumNumbersPmm)
        /*0008*/ 	.word	0x00000004


	//----- nvinfo : EIATTR_FRAME_SIZE
	.align		4
.L_1:
        /*000c*/ 	.byte	0x04, 0x11
        /*000e*/ 	.short	(.L_3 - .L_2)
	.align		4
.L_2:
        /*0010*/ 	.word	index@(_Z23generateDisariumNumbersPmm)
        /*0014*/ 	.word	0x00000000


	//----- nvinfo : EIATTR_MIN_STACK_SIZE
	.align		4
.L_3:
        /*0018*/ 	.byte	0x04, 0x12
        /*001a*/ 	.short	(.L_5 - .L_4)
	.align		4
.L_4:
        /*001c*/ 	.word	index@(_Z23generateDisariumNumbersPmm)
        /*0020*/ 	.word	0x00000000
.L_5:


//--------------------- .nv.compat                --------------------------
	.section	.nv.compat,"",@"SHT_CUDA_COMPAT_INFO"
	.align	4
        /*0000*/ 	.byte	0x02, 0x09, 0x00, 0x00, 0x02, 0x02, 0x01, 0x00, 0x02, 0x05, 0x05, 0x00, 0x03, 0x07, 0x01, 0x01
        /*0010*/ 	.byte	0x02, 0x03, 0x00, 0x00, 0x02, 0x06, 0x01, 0x00, 0x04, 0x0b, 0x08, 0x00, 0x09, 0x00, 0x00, 0x00
        /*0020*/ 	.byte	0x00, 0x00, 0x00, 0x00


//--------------------- .nv.info._Z23generateDisariumNumbersPmm --------------------------
	.section	.nv.info._Z23generateDisariumNumbersPmm,"",@"SHT_CUDA_INFO"
	.sectionflags	@""
	.align	4


	//----- nvinfo : EIATTR_CUDA_API_VERSION
	.align		4
        /*0000*/ 	.byte	0x04, 0x37
        /*0002*/ 	.short	(.L_7 - .L_6)
.L_6:
        /*0004*/ 	.word	0x00000082


	//----- nvinfo : EIATTR_KPARAM_INFO
	.align		4
.L_7:
        /*0008*/ 	.byte	0x04, 0x17
        /*000a*/ 	.short	(.L_9 - .L_8)
.L_8:
        /*000c*/ 	.word	0x00000000
        /*0010*/ 	.short	0x0001
        /*0012*/ 	.short	0x0008
        /*0014*/ 	.byte	0x00, 0xf0, 0x21, 0x00


	//----- nvinfo : EIATTR_KPARAM_INFO
	.align		4
.L_9:
        /*0018*/ 	.byte	0x04, 0x17
        /*001a*/ 	.short	(.L_11 - .L_10)
.L_10:
        /*001c*/ 	.word	0x00000000
        /*0020*/ 	.short	0x0000
        /*0022*/ 	.short	0x0000
        /*0024*/ 	.byte	0x00, 0xf5, 0x21, 0x00


	//----- nvinfo : EIATTR_SPARSE_MMA_MASK
	.align		4
.L_11:
        /*0028*/ 	.byte	0x03, 0x50
        /*002a*/ 	.short	0x0000


	//----- nvinfo : EIATTR_MAXREG_COUNT
	.align		4
        /*002c*/ 	.byte	0x03, 0x1b
        /*002e*/ 	.short	0x00ff


	//----- nvinfo : EIATTR_MERCURY_ISA_VERSION
	.align		4
        /*0030*/ 	.byte	0x03, 0x5f
        /*0032*/ 	.short	0x0101


	//----- nvinfo : EIATTR_VRC_CTA_INIT_COUNT
	.align		4
        /*0034*/ 	.byte	0x02, 0x4a
	.zero		1
	.zero		1


	//----- nvinfo : EIATTR_EXIT_INSTR_OFFSETS
	.align		4
        /*0038*/ 	.byte	0x04, 0x1c
        /*003a*/ 	.short	(.L_13 - .L_12)


	//   ....[0]....
.L_12:
        /*003c*/ 	.word	0x00000010


	//----- nvinfo : EIATTR_CBANK_PARAM_SIZE
	.align		4
.L_13:
        /*0040*/ 	.byte	0x03, 0x19
        /*0042*/ 	.short	0x0010


	//----- nvinfo : EIATTR_PARAM_CBANK
	.align		4
        /*0044*/ 	.byte	0x04, 0x0a
        /*0046*/ 	.short	(.L_15 - .L_14)
	.align		4
.L_14:
        /*0048*/ 	.word	index@(.nv.constant0._Z23generateDisariumNumbersPmm)
        /*004c*/ 	.short	0x0380
        /*004e*/ 	.short	0x0010


	//----- nvinfo : EIATTR_SW_WAR
	.align		4
.L_15:
        /*0050*/ 	.byte	0x04, 0x36
        /*0052*/ 	.short	(.L_17 - .L_16)
.L_16:
        /*0054*/ 	.word	0x00000008
.L_17:


//--------------------- .nv.callgraph             --------------------------
	.section	.nv.callgraph,"",@"SHT_CUDA_CALLGRAPH"
	.align	4
	.sectionentsize	8
	.align		4
        /*0000*/ 	.word	0x00000000
	.align		4
        /*0004*/ 	.word	0xffffffff
	.align		4
        /*0008*/ 	.word	0x00000000
	.align		4
        /*000c*/ 	.word	0xfffffffe
	.align		4
        /*0010*/ 	.word	0x00000000
	.align		4
        /*0014*/ 	.word	0xfffffffd
	.align		4
        /*0018*/ 	.word	0x00000000
	.align		4
        /*001c*/ 	.word	0xfffffffc


//--------------------- .text._Z23generateDisariumNumbersPmm --------------------------
	.section	.text._Z23generateDisariumNumbersPmm,"ax",@progbits
	.align	128
        .global         _Z23generateDisariumNumbersPmm
        .type           _Z23generateDisariumNumbersPmm,@function
        .size           _Z23generateDisariumNumbersPmm,(.L_x_1 - _Z23generateDisariumNumbersPmm)
        .other          _Z23generateDisariumNumbersPmm,@"STO_CUDA_ENTRY STV_DEFAULT"
_Z23generateDisariumNumbersPmm:
.text._Z23generateDisariumNumbersPmm:
[----:B------:R-:W-:Y:S01]  /*0000*/  LDC R1, c[0x0][0x37c] ;  /* 0x0000df00ff017b82 */ /* 0x000fe20000000800 */
[----:B------:R-:W-:Y:S05]  /*0010*/  EXIT ;  /* 0x000000000000794d */ /* 0x000fea0003800000 */
.L_x_0:
[----:B------:R-:W-:-:S00]  /*0020*/  BRA `(.L_x_0) ;  /* 0xfffffffc00fc7947 */ /* 0x000fc0000383ffff */
[----:B------:R-:W-:-:S00]  /*0030*/  NOP ;  /* 0x0000000000007918 */ /* 0x000fc00000000000 */
        /* <DEDUP_REMOVED lines=12> */
.L_x_1:


//--------------------- .nv.shared.reserved.0     --------------------------
	.section	.nv.shared.reserved.0,"aw",@nobits
	.weak		__nv_reservedSMEM_offset_0_alias
	.size		__nv_reservedSMEM_offset_0_alias, 0, 64
	.other		__nv_reservedSMEM_offset_0_alias,@"STO_CUDA_RESERVED_SHARED STV_DEFAULT"
__nv_reservedSMEM_offset_0_alias:
	.zero		0
	.zero		64


//--------------------- .nv.constant0._Z23generateDisariumNumbersPmm --------------------------
	.section	.nv.constant0._Z23generateDisariumNumbersPmm,"a",@progbits
	.sectionflags	@""
	.align	4
.nv.constant0._Z23generateDisariumNumbersPmm:
	.zero		912


//--------------------- SYMBOLS --------------------------

	.type		.nv.reservedSmem.offset0,@object
	.size		.nv.reservedSmem.offset0,0x4
